	.headerflags	@"EF_CUDA_TEXMODE_UNIFIED EF_CUDA_64BIT_ADDRESS EF_CUDA_ACCELERATORS EF_CUDA_SM90 EF_CUDA_VIRTUAL_SM(EF_CUDA_SM90)"
	.elftype	@"ET_EXEC"


//--------------------- .nv.info                  --------------------------
	.section	.nv.info,"",@"SHT_CUDA_INFO"
	.align	4


	//----- nvinfo : EIATTR_REGCOUNT
	.align		4
        /*0000*/ 	.byte	0x04, 0x2f
        /*0002*/ 	.short	(.L_3 - .L_2)
	.align		4
.L_2:
        /*0004*/ 	.word	index@(triton_per_fused__weight_norm_interface_13)
        /*0008*/ 	.word	0x00000012


	//----- nvinfo : EIATTR_MIN_STACK_SIZE
	.align		4
.L_3:
        /*000c*/ 	.byte	0x04, 0x12
        /*000e*/ 	.short	(.L_5 - .L_4)
	.align		4
.L_4:
        /*0010*/ 	.word	index@(triton_per_fused__weight_norm_interface_13)
        /*0014*/ 	.word	0x00000000


	//----- nvinfo : EIATTR_FRAME_SIZE
	.align		4
.L_5:
        /*0018*/ 	.byte	0x04, 0x11
        /*001a*/ 	.short	(.L_7 - .L_6)
	.align		4
.L_6:
        /*001c*/ 	.word	index@(triton_per_fused__weight_norm_interface_13)
        /*0020*/ 	.word	0x00000000


	//----- nvinfo : EIATTR_MIN_STACK_SIZE
	.align		4
.L_7:
        /*0024*/ 	.byte	0x04, 0x12
        /*0026*/ 	.short	(.L_9 - .L_8)
	.align		4
.L_8:
        /*0028*/ 	.word	index@(triton_per_fused__weight_norm_interface_13)
        /*002c*/ 	.word	0x00000000
.L_9:


//--------------------- .nv.info.triton_per_fused__weight_norm_interface_13 --------------------------
	.section	.nv.info.triton_per_fused__weight_norm_interface_13,"",@"SHT_CUDA_INFO"
	.sectionflags	@""
	.align	4


	//----- nvinfo : EIATTR_CUDA_API_VERSION
	.align		4
        /*0000*/ 	.byte	0x04, 0x37
        /*0002*/ 	.short	(.L_11 - .L_10)
.L_10:
        /*0004*/ 	.word	0x0000007c


	//----- nvinfo : EIATTR_KPARAM_INFO
	.align		4
.L_11:
        /*0008*/ 	.byte	0x04, 0x17
        /*000a*/ 	.short	(.L_13 - .L_12)
.L_12:
        /*000c*/ 	.word	0x00000000
        /*0010*/ 	.short	0x0005
        /*0012*/ 	.short	0x0024
        /*0014*/ 	.byte	0x00, 0xf0, 0x11, 0x00


	//----- nvinfo : EIATTR_KPARAM_INFO
	.align		4
.L_13:
        /*0018*/ 	.byte	0x04, 0x17
        /*001a*/ 	.short	(.L_15 - .L_14)
.L_14:
        /*001c*/ 	.word	0x00000000
        /*0020*/ 	.short	0x0004
        /*0022*/ 	.short	0x0020
        /*0024*/ 	.byte	0x00, 0xf0, 0x11, 0x00


	//----- nvinfo : EIATTR_KPARAM_INFO
	.align		4
.L_15:
        /*0028*/ 	.byte	0x04, 0x17
        /*002a*/ 	.short	(.L_17 - .L_16)
.L_16:
        /*002c*/ 	.word	0x00000000
        /*0030*/ 	.short	0x0003
        /*0032*/ 	.short	0x0018
        /*0034*/ 	.byte	0x00, 0xf4, 0x21, 0x00


	//----- nvinfo : EIATTR_KPARAM_INFO
	.align		4
.L_17:
        /*0038*/ 	.byte	0x04, 0x17
        /*003a*/ 	.short	(.L_19 - .L_18)
.L_18:
        /*003c*/ 	.word	0x00000000
        /*0040*/ 	.short	0x0002
        /*0042*/ 	.short	0x0010
        /*0044*/ 	.byte	0x00, 0xf4, 0x21, 0x00


	//----- nvinfo : EIATTR_KPARAM_INFO
	.align		4
.L_19:
        /*0048*/ 	.byte	0x04, 0x17
        /*004a*/ 	.short	(.L_21 - .L_20)
.L_20:
        /*004c*/ 	.word	0x00000000
        /*0050*/ 	.short	0x0001
        /*0052*/ 	.short	0x0008
        /*0054*/ 	.byte	0x00, 0xf4, 0x21, 0x00


	//----- nvinfo : EIATTR_KPARAM_INFO
	.align		4
.L_21:
        /*0058*/ 	.byte	0x04, 0x17
        /*005a*/ 	.short	(.L_23 - .L_22)
.L_22:
        /*005c*/ 	.word	0x00000000
        /*0060*/ 	.short	0x0000
        /*0062*/ 	.short	0x0000
        /*0064*/ 	.byte	0x00, 0xf4, 0x21, 0x00


	//----- nvinfo : EIATTR_SPARSE_MMA_MASK
	.align		4
.L_23:
        /*0068*/ 	.byte	0x03, 0x50
        /*006a*/ 	.short	0x0000


	//----- nvinfo : EIATTR_MAXREG_COUNT
	.align		4
        /*006c*/ 	.byte	0x03, 0x1b
        /*006e*/ 	.short	0x00ff


	//----- nvinfo : EIATTR_COOP_GROUP_MASK_REGIDS
	.align		4
        /*0070*/ 	.byte	0x04, 0x29
        /*0072*/ 	.short	(.L_25 - .L_24)


	//   ....[0]....
.L_24:
        /*0074*/ 	.word	0xffffffff


	//   ....[1]....
        /*0078*/ 	.word	0xffffffff


	//   ....[2]....
        /*007c*/ 	.word	0xffffffff


	//   ....[3]....
        /*0080*/ 	.word	0xffffffff


	//   ....[4]....
        /*0084*/ 	.word	0xffffffff


	//   ....[5]....
        /*0088*/ 	.word	0xffffffff


	//----- nvinfo : EIATTR_COOP_GROUP_INSTR_OFFSETS
	.align		4
.L_25:
        /*008c*/ 	.byte	0x04, 0x28
        /*008e*/ 	.short	(.L_27 - .L_26)


	//   ....[0]....
.L_26:
        /*0090*/ 	.word	0x00000180


	//   ....[1]....
        /*0094*/ 	.word	0x000001a0


	//   ....[2]....
        /*0098*/ 	.word	0x000001c0


	//   ....[3]....
        /*009c*/ 	.word	0x000001e0


	//   ....[4]....
        /*00a0*/ 	.word	0x00000200


	//   ....[5]....
        /*00a4*/ 	.word	0x000002a0


	//----- nvinfo : EIATTR_EXIT_INSTR_OFFSETS
	.align		4
.L_27:
        /*00a8*/ 	.byte	0x04, 0x1c
        /*00aa*/ 	.short	(.L_29 - .L_28)


	//   ....[0]....
.L_28:
        /*00ac*/ 	.word	0x00000410


	//   ....[1]....
        /*00b0*/ 	.word	0x00000430


	//----- nvinfo : EIATTR_REQNTID
	.align		4
.L_29:
        /*00b4*/ 	.byte	0x04, 0x10
        /*00b6*/ 	.short	(.L_31 - .L_30)
.L_30:
        /*00b8*/ 	.word	0x00000040
        /*00bc*/ 	.word	0x00000001
        /*00c0*/ 	.word	0x00000001


	//----- nvinfo : EIATTR_CBANK_PARAM_SIZE
	.align		4
.L_31:
        /*00c4*/ 	.byte	0x03, 0x19
        /*00c6*/ 	.short	0x0028


	//----- nvinfo : EIATTR_PARAM_CBANK
	.align		4
        /*00c8*/ 	.byte	0x04, 0x0a
        /*00ca*/ 	.short	(.L_33 - .L_32)
	.align		4
.L_32:
        /*00cc*/ 	.word	index@(.nv.constant0.triton_per_fused__weight_norm_interface_13)
        /*00d0*/ 	.short	0x0210
        /*00d2*/ 	.short	0x0028


	//----- nvinfo : EIATTR_SW_WAR
	.align		4
.L_33:
        /*00d4*/ 	.byte	0x04, 0x36
        /*00d6*/ 	.short	(.L_35 - .L_34)
.L_34:
        /*00d8*/ 	.word	0x00000008
.L_35:


//--------------------- .nv.callgraph             --------------------------
	.section	.nv.callgraph,"",@"SHT_CUDA_CALLGRAPH"
	.align	4
	.sectionentsize	8
	.align		4
        /*0000*/ 	.word	0x00000000
	.align		4
        /*0004*/ 	.word	0xffffffff
	.align		4
        /*0008*/ 	.word	0x00000000
	.align		4
        /*000c*/ 	.word	0xfffffffe
	.align		4
        /*0010*/ 	.word	0x00000000
	.align		4
        /*0014*/ 	.word	0xfffffffd
	.align		4
        /*0018*/ 	.word	0x00000000
	.align		4
        /*001c*/ 	.word	0xfffffffc


//--------------------- .nv.constant4             --------------------------
	.section	.nv.constant4,"a",@progbits
	.align	8
	.align		8
.nv.constant4:
        /*0000*/ 	.dword	_$_str
	.align		8
        /*0008*/ 	.dword	_$_str_$_2


//--------------------- .text.triton_per_fused__weight_norm_interface_13 --------------------------
	.section	.text.triton_per_fused__weight_norm_interface_13,"ax",@progbits
	.sectionflags	@"SHF_BARRIERS=1"
	.align	128
        .global         triton_per_fused__weight_norm_interface_13
        .type           triton_per_fused__weight_norm_interface_13,@function
        .size           triton_per_fused__weight_norm_interface_13,(.L_x_1 - triton_per_fused__weight_norm_interface_13)
        .other          triton_per_fused__weight_norm_interface_13,@"STO_CUDA_ENTRY STV_DEFAULT"
triton_per_fused__weight_norm_interface_13:
.text.triton_per_fused__weight_norm_interface_13:
[----:B------:R-:W0:Y:S02]  /*0000*/  LDC R1, c[0x0][0x28] ;  /* 0x00000a00ff017b82 */ /* 0x000e240000000800 */
[----:B------:R-:W1:Y:S01]  /*0010*/  S2R R2, SR_CTAID.X ;  /* 0x0000000000027919 */ /* 0x000e620000002500 */
[----:B------:R-:W2:Y:S01]  /*0020*/  LDC.64 R8, c[0x0][0x218] ;  /* 0x00008600ff087b82 */ /* 0x000ea20000000a00 */
[----:B------:R-:W-:Y:S01]  /*0030*/  CS2R R4, SRZ ;  /* 0x0000000000047805 */ /* 0x000fe2000001ff00 */
[----:B------:R-:W-:Y:S01]  /*0040*/  ULDC.64 UR6, c[0x0][0x208] ;  /* 0x0000820000067ab9 */ /* 0x000fe20000000a00 */
[----:B------:R-:W3:Y:S05]  /*0050*/  S2R R15, SR_TID.X ;  /* 0x00000000000f7919 */ /* 0x000eea0000002100 */
[----:B------:R-:W4:Y:S01]  /*0060*/  LDC.64 R10, c[0x0][0x220] ;  /* 0x00008800ff0a7b82 */ /* 0x000f220000000a00 */
[----:B-1----:R-:W-:-:S02]  /*0070*/  ISETP.GE.AND P0, PT, R2, 0x10, PT ;  /* 0x000000100200780c */ /* 0x002fc40003f06270 */
[----:B---3--:R-:W-:-:S04]  /*0080*/  LOP3.LUT R3, R15, 0x3f, RZ, 0xc0, !PT ;  /* 0x0000003f0f037812 */ /* 0x008fc800078ec0ff */
[----:B------:R-:W-:Y:S01]  /*0090*/  ISETP.LT.U32.AND P2, PT, R3, 0x30, !P0 ;  /* 0x000000300300780c */ /* 0x000fe20004741070 */
[----:B------:R-:W-:-:S04]  /*00a0*/  IMAD R0, R2, 0x30, R3 ;  /* 0x0000003002007824 */ /* 0x000fc800078e0203 */
[----:B--2---:R-:W-:-:S08]  /*00b0*/  IMAD.WIDE R8, R0, 0x4, R8 ;  /* 0x0000000400087825 */ /* 0x004fd000078e0208 */
[----:B------:R-:W2:Y:S01]  /*00c0*/  @P2 LDG.E R4, desc[UR6][R8.64] ;  /* 0x0000000608042981 */ /* 0x000ea2000c1e1900 */
[----:B----4-:R-:W-:-:S05]  /*00d0*/  IMAD.WIDE R10, R2, 0x4, R10 ;  /* 0x00000004020a7825 */ /* 0x010fca00078e020a */
[----:B------:R1:W3:Y:S01]  /*00e0*/  @!P0 LDG.E.EL R5, desc[UR6][R10.64] ;  /* 0x000000060a058981 */ /* 0x0002e2000c2e1900 */
[----:B------:R-:W4:Y:S01]  /*00f0*/  S2UR UR5, SR_CgaCtaId ;  /* 0x00000000000579c3 */ /* 0x000f220000008800 */
[C---:B------:R-:W-:Y:S01]  /*0100*/  LOP3.LUT P1, RZ, R15.reuse, 0x1f, RZ, 0xc0, !PT ;  /* 0x0000001f0fff7812 */ /* 0x040fe2000782c0ff */
[----:B------:R-:W-:Y:S01]  /*0110*/  UMOV UR4, 0x400 ;  /* 0x0000040000047882 */ /* 0x000fe20000000000 */
[----:B------:R-:W-:Y:S01]  /*0120*/  ISETP.GE.AND P3, PT, R15, 0x2, PT ;  /* 0x000000020f00780c */ /* 0x000fe20003f66270 */
[----:B----4-:R-:W-:-:S06]  /*0130*/  UPRMT UR4, UR5, 0x654, UR4 ;  /* 0x0000065405047896 */ /* 0x010fcc0008000004 */
[----:B-1----:R-:W-:Y:S02]  /*0140*/  LEA R10, R15, UR4, 0x2 ;  /* 0x000000040f0a7c11 */ /* 0x002fe4000f8e10ff */
[----:B--2---:R-:W-:-:S05]  /*0150*/  SEL R4, R4, RZ, P2 ;  /* 0x000000ff04047207 */ /* 0x004fca0001000000 */
[----:B------:R-:W-:-:S05]  /*0160*/  FMUL R7, R4, R4 ;  /* 0x0000000404077220 */ /* 0x000fca0000400000 */
[----:B------:R-:W-:-:S05]  /*0170*/  FSEL R7, R7, RZ, P2 ;  /* 0x000000ff07077208 */ /* 0x000fca0001000000 */
[----:B------:R-:W1:Y:S02]  /*0180*/  SHFL.BFLY PT, R12, R7, 0x10, 0x1f ;  /* 0x0e001f00070c7f89 */ /* 0x000e6400000e0000 */
[----:B-1----:R-:W-:-:S05]  /*0190*/  FADD R12, R7, R12 ;  /* 0x0000000c070c7221 */ /* 0x002fca0000000000 */
[----:B------:R-:W1:Y:S02]  /*01a0*/  SHFL.BFLY PT, R13, R12, 0x8, 0x1f ;  /* 0x0d001f000c0d7f89 */ /* 0x000e6400000e0000 */
[----:B-1----:R-:W-:-:S05]  /*01b0*/  FADD R13, R12, R13 ;  /* 0x0000000d0c0d7221 */ /* 0x002fca0000000000 */
[----:B------:R-:W1:Y:S02]  /*01c0*/  SHFL.BFLY PT, R8, R13, 0x4, 0x1f ;  /* 0x0c801f000d087f89 */ /* 0x000e6400000e0000 */
[----:B-1----:R-:W-:-:S05]  /*01d0*/  FADD R8, R13, R8 ;  /* 0x000000080d087221 */ /* 0x002fca0000000000 */
[----:B------:R-:W1:Y:S02]  /*01e0*/  SHFL.BFLY PT, R9, R8, 0x2, 0x1f ;  /* 0x0c401f0008097f89 */ /* 0x000e6400000e0000 */
[----:B-1----:R-:W-:-:S05]  /*01f0*/  FADD R9, R8, R9 ;  /* 0x0000000908097221 */ /* 0x002fca0000000000 */
[----:B------:R-:W1:Y:S01]  /*0200*/  SHFL.BFLY PT, R14, R9, 0x1, 0x1f ;  /* 0x0c201f00090e7f89 */ /* 0x000e6200000e0000 */
[----:B------:R-:W-:-:S04]  /*0210*/  SHF.R.U32.HI R7, RZ, 0x3, R15 ;  /* 0x00000003ff077819 */ /* 0x000fc8000001160f */
[----:B------:R-:W-:Y:S01]  /*0220*/  LOP3.LUT R7, R7, 0x4, RZ, 0xc0, !PT ;  /* 0x0000000407077812 */ /* 0x000fe200078ec0ff */
[----:B-1----:R-:W-:-:S05]  /*0230*/  FADD R14, R9, R14 ;  /* 0x0000000e090e7221 */ /* 0x002fca0000000000 */
[----:B------:R-:W-:Y:S01]  /*0240*/  @!P1 STS [R7+UR4], R14 ;  /* 0x0000000e07009988 */ /* 0x000fe20008000804 */
[----:B------:R-:W-:Y:S06]  /*0250*/  BAR.SYNC.DEFER_BLOCKING 0x0 ;  /* 0x0000000000007b1d */ /* 0x000fec0000010000 */
[----:B------:R-:W1:Y:S01]  /*0260*/  @!P3 LDS R6, [R10] ;  /* 0x000000000a06b984 */ /* 0x000e620000000800 */
[----:B------:R-:W-:-:S04]  /*0270*/  LOP3.LUT R8, R15, 0x1, RZ, 0xc0, !PT ;  /* 0x000000010f087812 */ /* 0x000fc800078ec0ff */
[----:B------:R-:W-:-:S04]  /*0280*/  ISETP.NE.U32.AND P1, PT, R8, 0x1, PT ;  /* 0x000000010800780c */ /* 0x000fc80003f25070 */
[----:B------:R-:W-:Y:S01]  /*0290*/  ISETP.LT.AND P1, PT, R15, 0x2, P1 ;  /* 0x000000020f00780c */ /* 0x000fe20000f21270 */
[----:B-1----:R-:W1:Y:S02]  /*02a0*/  SHFL.BFLY PT, R9, R6, 0x1, 0x1f ;  /* 0x0c201f0006097f89 */ /* 0x002e6400000e0000 */
[----:B-1----:R-:W-:Y:S02]  /*02b0*/  FADD R11, R6, R9 ;  /* 0x00000009060b7221 */ /* 0x002fe40000000000 */
[----:B------:R-:W1:Y:S08]  /*02c0*/  LDC.64 R6, c[0x0][0x210] ;  /* 0x00008400ff067b82 */ /* 0x000e700000000a00 */
[----:B------:R-:W-:Y:S01]  /*02d0*/  @P1 STS [R10], R11 ;  /* 0x0000000b0a001388 */ /* 0x000fe20000000800 */
[----:B------:R-:W-:Y:S06]  /*02e0*/  BAR.SYNC.DEFER_BLOCKING 0x0 ;  /* 0x0000000000007b1d */ /* 0x000fec0000010000 */
[----:B------:R-:W2:Y:S02]  /*02f0*/  LDS R12, [UR4] ;  /* 0x00000004ff0c7984 */ /* 0x000ea40008000800 */
[----:B------:R-:W-:Y:S06]  /*0300*/  BAR.SYNC.DEFER_BLOCKING 0x0 ;  /* 0x0000000000007b1d */ /* 0x000fec0000010000 */
[----:B--2---:R-:W2:Y:S02]  /*0310*/  MUFU.SQRT R13, R12 ;  /* 0x0000000c000d7308 */ /* 0x004ea40000002000 */
[C---:B--2---:R-:W-:Y:S01]  /*0320*/  FSETP.GEU.AND P1, PT, R13.reuse, 1.175494350822287508e-38, PT ;  /* 0x008000000d00780b */ /* 0x044fe20003f2e000 */
[C---:B------:R-:W-:Y:S01]  /*0330*/  FMUL R8, R13.reuse, 0.25 ;  /* 0x3e8000000d087820 */ /* 0x040fe20000400000 */
[----:B------:R-:W-:-:S04]  /*0340*/  FSETP.GT.AND P3, PT, R13, 8.50705917302346158658e+37, PT ;  /* 0x7e8000000d00780b */ /* 0x000fc80003f64000 */
[----:B------:R-:W-:Y:S02]  /*0350*/  FSEL R14, R8, R13, P3 ;  /* 0x0000000d080e7208 */ /* 0x000fe40001800000 */
[----:B------:R-:W2:Y:S05]  /*0360*/  LDC.64 R8, c[0x0][0x228] ;  /* 0x00008a00ff087b82 */ /* 0x000eaa0000000a00 */
[----:B------:R-:W-:Y:S01]  /*0370*/  @!P1 FMUL R14, R14, 16777216 ;  /* 0x4b8000000e0e9820 */ /* 0x000fe20000400000 */
[----:B------:R-:W-:-:S05]  /*0380*/  ISETP.EQ.AND P0, PT, R3, RZ, !P0 ;  /* 0x000000ff0300720c */ /* 0x000fca0004702270 */
[----:B------:R-:W4:Y:S01]  /*0390*/  MUFU.RCP R14, R14 ;  /* 0x0000000e000e7308 */ /* 0x000f220000001000 */
[----:B---3--:R-:W-:Y:S01]  /*03a0*/  @P3 FMUL R5, R5, 0.25 ;  /* 0x3e80000005053820 */ /* 0x008fe20000400000 */
[----:B-1----:R-:W-:-:S04]  /*03b0*/  IMAD.WIDE R2, R2, 0x4, R6 ;  /* 0x0000000402027825 */ /* 0x002fc800078e0206 */
[----:B------:R-:W-:Y:S02]  /*03c0*/  @!P1 FMUL R5, R5, 16777216 ;  /* 0x4b80000005059820 */ /* 0x000fe40000400000 */
[----:B------:R1:W-:Y:S02]  /*03d0*/  @P0 STG.E desc[UR6][R2.64], R13 ;  /* 0x0000000d02000986 */ /* 0x0003e4000c101906 */
[----:B----4-:R-:W-:Y:S01]  /*03e0*/  FMUL R5, R14, R5 ;  /* 0x000000050e057220 */ /* 0x010fe20000400000 */
[----:B--2---:R-:W-:-:S04]  /*03f0*/  IMAD.WIDE R6, R0, 0x4, R8 ;  /* 0x0000000400067825 */ /* 0x004fc800078e0208 */
[----:B------:R-:W-:Y:S01]  /*0400*/  FMUL R5, R4, R5 ;  /* 0x0000000504057220 */ /* 0x000fe20000400000 */
[----:B-1----:R-:W-:Y:S06]  /*0410*/  @!P2 EXIT ;  /* 0x000000000000a94d */ /* 0x002fec0003800000 */
[----:B------:R-:W-:Y:S01]  /*0420*/  STG.E desc[UR6][R6.64], R5 ;  /* 0x0000000506007986 */ /* 0x000fe2000c101906 */
[----:B------:R-:W-:Y:S05]  /*0430*/  EXIT ;  /* 0x000000000000794d */ /* 0x000fea0003800000 */
.L_x_0:
[----:B------:R-:W-:-:S00]  /*0440*/  BRA `(.L_x_0) ;  /* 0xfffffffc00fc7947 */ /* 0x000fc0000383ffff */
[----:B------:R-:W-:-:S00]  /*0450*/  NOP ;  /* 0x0000000000007918 */ /* 0x000fc00000000000 */
        /* <DEDUP_REMOVED lines=10> */
.L_x_1:


//--------------------- .nv.global.init           --------------------------
	.section	.nv.global.init,"aw",@progbits
.nv.global.init:
	.type		_$_str,@object
	.size		_$_str,(_$_str_$_2 - _$_str)
_$_str:
        /*0000*/ 	.byte	0x5f, 0x5f, 0x43, 0x55, 0x44, 0x41, 0x5f, 0x46, 0x54, 0x5a, 0x00
	.type		_$_str_$_2,@object
	.size		_$_str_$_2,(.L_1 - _$_str_$_2)
_$_str_$_2:
        /*000b*/ 	.byte	0x5f, 0x5f, 0x43, 0x55, 0x44, 0x41, 0x5f, 0x50, 0x52, 0x45, 0x43, 0x5f, 0x53, 0x51, 0x52, 0x54
        /*001b*/ 	.byte	0x00
.L_1:


//--------------------- .nv.shared.triton_per_fused__weight_norm_interface_13 --------------------------
	.section	.nv.shared.triton_per_fused__weight_norm_interface_13,"aw",@nobits
	.sectionflags	@""
	.align	16
	.zero		1024


//--------------------- .nv.constant0.triton_per_fused__weight_norm_interface_13 --------------------------
	.section	.nv.constant0.triton_per_fused__weight_norm_interface_13,"a",@progbits
	.sectionflags	@""
	.align	4
.nv.constant0.triton_per_fused__weight_norm_interface_13:
	.zero		568
